//
// Generated by NVIDIA NVVM Compiler
//
// Compiler Build ID: CL-36424714
// Cuda compilation tools, release 13.0, V13.0.88
// Based on NVVM 20.0.0
//

.version 9.0
.target sm_100
.address_size 64

	// .globl	_Z12mandelKernelPiffffmi

.visible .entry _Z12mandelKernelPiffffmi(
	.param .u64 .ptr .align 1 _Z12mandelKernelPiffffmi_param_0,
	.param .f32 _Z12mandelKernelPiffffmi_param_1,
	.param .f32 _Z12mandelKernelPiffffmi_param_2,
	.param .f32 _Z12mandelKernelPiffffmi_param_3,
	.param .f32 _Z12mandelKernelPiffffmi_param_4,
	.param .u64 _Z12mandelKernelPiffffmi_param_5,
	.param .u32 _Z12mandelKernelPiffffmi_param_6
)
{
	.reg .pred 	%p<43>;
	.reg .b32 	%r<84>;
	.reg .b32 	%f<138>;
	.reg .b64 	%rd<16>;

	ld.param.u64 	%rd4, [_Z12mandelKernelPiffffmi_param_0];
	ld.param.f32 	%f43, [_Z12mandelKernelPiffffmi_param_1];
	ld.param.f32 	%f44, [_Z12mandelKernelPiffffmi_param_2];
	ld.param.f32 	%f45, [_Z12mandelKernelPiffffmi_param_3];
	ld.param.f32 	%f46, [_Z12mandelKernelPiffffmi_param_4];
	ld.param.u64 	%rd3, [_Z12mandelKernelPiffffmi_param_5];
	ld.param.u32 	%r21, [_Z12mandelKernelPiffffmi_param_6];
	cvta.to.global.u64 	%rd1, %rd4;
	mov.u32 	%r22, %ctaid.x;
	mov.u32 	%r23, %ntid.x;
	mov.u32 	%r24, %tid.x;
	mad.lo.s32 	%r25, %r22, %r23, %r24;
	mul.lo.s32 	%r1, %r25, 5;
	mov.u32 	%r26, %ctaid.y;
	mov.u32 	%r27, %ntid.y;
	mov.u32 	%r28, %tid.y;
	mad.lo.s32 	%r29, %r26, %r27, %r28;
	mul.lo.s32 	%r2, %r29, 5;
	setp.lt.s32 	%p1, %r21, 1;
	@%p1 bra 	$L__BB0_23;
	cvt.rn.f32.s32 	%f102, %r1;
	fma.rn.f32 	%f1, %f45, %f102, %f43;
	mul.f32 	%f2, %f1, %f1;
	add.s32 	%r64, %r1, 1;
	cvt.rn.f32.s32 	%f103, %r64;
	fma.rn.f32 	%f3, %f45, %f103, %f43;
	mul.f32 	%f4, %f3, %f3;
	add.s32 	%r65, %r1, 2;
	cvt.rn.f32.s32 	%f104, %r65;
	fma.rn.f32 	%f5, %f45, %f104, %f43;
	mul.f32 	%f6, %f5, %f5;
	add.s32 	%r66, %r1, 3;
	cvt.rn.f32.s32 	%f105, %r66;
	fma.rn.f32 	%f7, %f45, %f105, %f43;
	mul.f32 	%f8, %f7, %f7;
	add.s32 	%r67, %r1, 4;
	cvt.rn.f32.s32 	%f106, %r67;
	fma.rn.f32 	%f9, %f45, %f106, %f43;
	mul.f32 	%f10, %f9, %f9;
	mov.b32 	%r73, 0;
	mul.wide.s32 	%rd15, %r1, 4;
$L__BB0_2:
	add.s32 	%r4, %r73, %r2;
	cvt.rn.f32.u32 	%f107, %r4;
	fma.rn.f32 	%f11, %f46, %f107, %f44;
	mul.f32 	%f12, %f11, %f11;
	add.f32 	%f108, %f12, %f2;
	setp.le.f32 	%p27, %f108, 0f3D800000;
	mov.u32 	%r75, %r21;
	@%p27 bra 	$L__BB0_6;
	mov.b32 	%r74, 0;
	mov.f32 	%f128, %f11;
	mov.f32 	%f129, %f1;
$L__BB0_4:
	mul.f32 	%f15, %f129, %f129;
	mul.f32 	%f16, %f128, %f128;
	add.f32 	%f109, %f15, %f16;
	setp.gt.f32 	%p28, %f109, 0f40800000;
	mov.u32 	%r75, %r74;
	@%p28 bra 	$L__BB0_6;
	sub.f32 	%f110, %f15, %f16;
	add.f32 	%f111, %f129, %f129;
	add.f32 	%f129, %f1, %f110;
	fma.rn.f32 	%f128, %f111, %f128, %f11;
	add.s32 	%r74, %r74, 1;
	setp.ne.s32 	%p29, %r74, %r21;
	mov.u32 	%r75, %r21;
	@%p29 bra 	$L__BB0_4;
$L__BB0_6:
	cvt.u64.u32 	%rd13, %r4;
	mad.lo.s64 	%rd14, %rd3, %rd13, %rd1;
	add.s64 	%rd2, %rd14, %rd15;
	st.global.u32 	[%rd2], %r75;
	add.f32 	%f112, %f12, %f4;
	setp.le.f32 	%p30, %f112, 0f3D800000;
	mov.u32 	%r77, %r21;
	@%p30 bra 	$L__BB0_10;
	mov.b32 	%r76, 0;
	mov.f32 	%f130, %f11;
	mov.f32 	%f131, %f3;
$L__BB0_8:
	mul.f32 	%f21, %f131, %f131;
	mul.f32 	%f22, %f130, %f130;
	add.f32 	%f113, %f21, %f22;
	setp.gt.f32 	%p31, %f113, 0f40800000;
	mov.u32 	%r77, %r76;
	@%p31 bra 	$L__BB0_10;
	sub.f32 	%f114, %f21, %f22;
	add.f32 	%f115, %f131, %f131;
	add.f32 	%f131, %f3, %f114;
	fma.rn.f32 	%f130, %f115, %f130, %f11;
	add.s32 	%r76, %r76, 1;
	setp.ne.s32 	%p32, %r76, %r21;
	mov.u32 	%r77, %r21;
	@%p32 bra 	$L__BB0_8;
$L__BB0_10:
	st.global.u32 	[%rd2+4], %r77;
	add.f32 	%f116, %f12, %f6;
	setp.le.f32 	%p33, %f116, 0f3D800000;
	mov.u32 	%r79, %r21;
	@%p33 bra 	$L__BB0_14;
	mov.b32 	%r78, 0;
	mov.f32 	%f132, %f11;
	mov.f32 	%f133, %f5;
$L__BB0_12:
	mul.f32 	%f27, %f133, %f133;
	mul.f32 	%f28, %f132, %f132;
	add.f32 	%f117, %f27, %f28;
	setp.gt.f32 	%p34, %f117, 0f40800000;
	mov.u32 	%r79, %r78;
	@%p34 bra 	$L__BB0_14;
	sub.f32 	%f118, %f27, %f28;
	add.f32 	%f119, %f133, %f133;
	add.f32 	%f133, %f5, %f118;
	fma.rn.f32 	%f132, %f119, %f132, %f11;
	add.s32 	%r78, %r78, 1;
	setp.ne.s32 	%p35, %r78, %r21;
	mov.u32 	%r79, %r21;
	@%p35 bra 	$L__BB0_12;
$L__BB0_14:
	st.global.u32 	[%rd2+8], %r79;
	add.f32 	%f120, %f12, %f8;
	setp.le.f32 	%p36, %f120, 0f3D800000;
	mov.u32 	%r81, %r21;
	@%p36 bra 	$L__BB0_18;
	mov.b32 	%r80, 0;
	mov.f32 	%f134, %f11;
	mov.f32 	%f135, %f7;
$L__BB0_16:
	mul.f32 	%f33, %f135, %f135;
	mul.f32 	%f34, %f134, %f134;
	add.f32 	%f121, %f33, %f34;
	setp.gt.f32 	%p37, %f121, 0f40800000;
	mov.u32 	%r81, %r80;
	@%p37 bra 	$L__BB0_18;
	sub.f32 	%f122, %f33, %f34;
	add.f32 	%f123, %f135, %f135;
	add.f32 	%f135, %f7, %f122;
	fma.rn.f32 	%f134, %f123, %f134, %f11;
	add.s32 	%r80, %r80, 1;
	setp.ne.s32 	%p38, %r80, %r21;
	mov.u32 	%r81, %r21;
	@%p38 bra 	$L__BB0_16;
$L__BB0_18:
	st.global.u32 	[%rd2+12], %r81;
	add.f32 	%f124, %f12, %f10;
	setp.le.f32 	%p39, %f124, 0f3D800000;
	mov.u32 	%r83, %r21;
	@%p39 bra 	$L__BB0_22;
	mov.b32 	%r82, 0;
	mov.f32 	%f136, %f11;
	mov.f32 	%f137, %f9;
$L__BB0_20:
	mul.f32 	%f39, %f137, %f137;
	mul.f32 	%f40, %f136, %f136;
	add.f32 	%f125, %f39, %f40;
	setp.gt.f32 	%p40, %f125, 0f40800000;
	mov.u32 	%r83, %r82;
	@%p40 bra 	$L__BB0_22;
	sub.f32 	%f126, %f39, %f40;
	add.f32 	%f127, %f137, %f137;
	add.f32 	%f137, %f9, %f126;
	fma.rn.f32 	%f136, %f127, %f136, %f11;
	add.s32 	%r82, %r82, 1;
	setp.ne.s32 	%p41, %r82, %r21;
	mov.u32 	%r83, %r21;
	@%p41 bra 	$L__BB0_20;
$L__BB0_22:
	st.global.u32 	[%rd2+16], %r83;
	add.s32 	%r73, %r73, 1;
	setp.eq.s32 	%p42, %r73, 5;
	@%p42 bra 	$L__BB0_24;
	bra.uni 	$L__BB0_2;
$L__BB0_23:
	cvt.rn.f32.u32 	%f47, %r2;
	fma.rn.f32 	%f48, %f46, %f47, %f44;
	cvt.u64.u32 	%rd5, %r2;
	mad.lo.s64 	%rd6, %rd3, %rd5, %rd1;
	mul.f32 	%f49, %f48, %f48;
	cvt.rn.f32.s32 	%f50, %r1;
	fma.rn.f32 	%f51, %f45, %f50, %f43;
	mul.wide.s32 	%rd7, %r1, 4;
	add.s64 	%rd8, %rd6, %rd7;
	mul.f32 	%f52, %f51, %f51;
	add.f32 	%f53, %f49, %f52;
	setp.gtu.f32 	%p2, %f53, 0f3D800000;
	selp.b32 	%r30, 0, %r21, %p2;
	st.global.u32 	[%rd8], %r30;
	add.s32 	%r31, %r1, 1;
	cvt.rn.f32.s32 	%f54, %r31;
	fma.rn.f32 	%f55, %f45, %f54, %f43;
	mul.f32 	%f56, %f55, %f55;
	add.f32 	%f57, %f49, %f56;
	setp.gtu.f32 	%p3, %f57, 0f3D800000;
	selp.b32 	%r32, 0, %r21, %p3;
	st.global.u32 	[%rd8+4], %r32;
	add.s32 	%r33, %r1, 2;
	cvt.rn.f32.s32 	%f58, %r33;
	fma.rn.f32 	%f59, %f45, %f58, %f43;
	mul.f32 	%f60, %f59, %f59;
	add.f32 	%f61, %f49, %f60;
	setp.gtu.f32 	%p4, %f61, 0f3D800000;
	selp.b32 	%r34, 0, %r21, %p4;
	st.global.u32 	[%rd8+8], %r34;
	add.s32 	%r35, %r1, 3;
	cvt.rn.f32.s32 	%f62, %r35;
	fma.rn.f32 	%f63, %f45, %f62, %f43;
	mul.f32 	%f64, %f63, %f63;
	add.f32 	%f65, %f49, %f64;
	setp.gtu.f32 	%p5, %f65, 0f3D800000;
	selp.b32 	%r36, 0, %r21, %p5;
	st.global.u32 	[%rd8+12], %r36;
	add.s32 	%r37, %r1, 4;
	cvt.rn.f32.s32 	%f66, %r37;
	fma.rn.f32 	%f67, %f45, %f66, %f43;
	mul.f32 	%f68, %f67, %f67;
	add.f32 	%f69, %f49, %f68;
	setp.gtu.f32 	%p6, %f69, 0f3D800000;
	selp.b32 	%r38, 0, %r21, %p6;
	st.global.u32 	[%rd8+16], %r38;
	add.s32 	%r39, %r2, 1;
	cvt.rn.f32.u32 	%f70, %r39;
	fma.rn.f32 	%f71, %f46, %f70, %f44;
	mul.f32 	%f72, %f71, %f71;
	add.s64 	%rd9, %rd8, %rd3;
	add.f32 	%f73, %f72, %f52;
	setp.gtu.f32 	%p7, %f73, 0f3D800000;
	selp.b32 	%r40, 0, %r21, %p7;
	st.global.u32 	[%rd9], %r40;
	add.f32 	%f74, %f72, %f56;
	setp.gtu.f32 	%p8, %f74, 0f3D800000;
	selp.b32 	%r41, 0, %r21, %p8;
	st.global.u32 	[%rd9+4], %r41;
	add.f32 	%f75, %f72, %f60;
	setp.gtu.f32 	%p9, %f75, 0f3D800000;
	selp.b32 	%r42, 0, %r21, %p9;
	st.global.u32 	[%rd9+8], %r42;
	add.f32 	%f76, %f72, %f64;
	setp.gtu.f32 	%p10, %f76, 0f3D800000;
	selp.b32 	%r43, 0, %r21, %p10;
	st.global.u32 	[%rd9+12], %r43;
	add.f32 	%f77, %f72, %f68;
	setp.gtu.f32 	%p11, %f77, 0f3D800000;
	selp.b32 	%r44, 0, %r21, %p11;
	st.global.u32 	[%rd9+16], %r44;
	add.s32 	%r45, %r2, 2;
	cvt.rn.f32.u32 	%f78, %r45;
	fma.rn.f32 	%f79, %f46, %f78, %f44;
	mul.f32 	%f80, %f79, %f79;
	add.s64 	%rd10, %rd9, %rd3;
	add.f32 	%f81, %f80, %f52;
	setp.gtu.f32 	%p12, %f81, 0f3D800000;
	selp.b32 	%r46, 0, %r21, %p12;
	st.global.u32 	[%rd10], %r46;
	add.f32 	%f82, %f80, %f56;
	setp.gtu.f32 	%p13, %f82, 0f3D800000;
	selp.b32 	%r47, 0, %r21, %p13;
	st.global.u32 	[%rd10+4], %r47;
	add.f32 	%f83, %f80, %f60;
	setp.gtu.f32 	%p14, %f83, 0f3D800000;
	selp.b32 	%r48, 0, %r21, %p14;
	st.global.u32 	[%rd10+8], %r48;
	add.f32 	%f84, %f80, %f64;
	setp.gtu.f32 	%p15, %f84, 0f3D800000;
	selp.b32 	%r49, 0, %r21, %p15;
	st.global.u32 	[%rd10+12], %r49;
	add.f32 	%f85, %f80, %f68;
	setp.gtu.f32 	%p16, %f85, 0f3D800000;
	selp.b32 	%r50, 0, %r21, %p16;
	st.global.u32 	[%rd10+16], %r50;
	add.s32 	%r51, %r2, 3;
	cvt.rn.f32.u32 	%f86, %r51;
	fma.rn.f32 	%f87, %f46, %f86, %f44;
	mul.f32 	%f88, %f87, %f87;
	add.s64 	%rd11, %rd10, %rd3;
	add.f32 	%f89, %f88, %f52;
	setp.gtu.f32 	%p17, %f89, 0f3D800000;
	selp.b32 	%r52, 0, %r21, %p17;
	st.global.u32 	[%rd11], %r52;
	add.f32 	%f90, %f88, %f56;
	setp.gtu.f32 	%p18, %f90, 0f3D800000;
	selp.b32 	%r53, 0, %r21, %p18;
	st.global.u32 	[%rd11+4], %r53;
	add.f32 	%f91, %f88, %f60;
	setp.gtu.f32 	%p19, %f91, 0f3D800000;
	selp.b32 	%r54, 0, %r21, %p19;
	st.global.u32 	[%rd11+8], %r54;
	add.f32 	%f92, %f88, %f64;
	setp.gtu.f32 	%p20, %f92, 0f3D800000;
	selp.b32 	%r55, 0, %r21, %p20;
	st.global.u32 	[%rd11+12], %r55;
	add.f32 	%f93, %f88, %f68;
	setp.gtu.f32 	%p21, %f93, 0f3D800000;
	selp.b32 	%r56, 0, %r21, %p21;
	st.global.u32 	[%rd11+16], %r56;
	add.s32 	%r57, %r2, 4;
	cvt.rn.f32.u32 	%f94, %r57;
	fma.rn.f32 	%f95, %f46, %f94, %f44;
	mul.f32 	%f96, %f95, %f95;
	add.s64 	%rd12, %rd11, %rd3;
	add.f32 	%f97, %f96, %f52;
	setp.gtu.f32 	%p22, %f97, 0f3D800000;
	selp.b32 	%r58, 0, %r21, %p22;
	st.global.u32 	[%rd12], %r58;
	add.f32 	%f98, %f96, %f56;
	setp.gtu.f32 	%p23, %f98, 0f3D800000;
	selp.b32 	%r59, 0, %r21, %p23;
	st.global.u32 	[%rd12+4], %r59;
	add.f32 	%f99, %f96, %f60;
	setp.gtu.f32 	%p24, %f99, 0f3D800000;
	selp.b32 	%r60, 0, %r21, %p24;
	st.global.u32 	[%rd12+8], %r60;
	add.f32 	%f100, %f96, %f64;
	setp.gtu.f32 	%p25, %f100, 0f3D800000;
	selp.b32 	%r61, 0, %r21, %p25;
	st.global.u32 	[%rd12+12], %r61;
	add.f32 	%f101, %f96, %f68;
	setp.gtu.f32 	%p26, %f101, 0f3D800000;
	selp.b32 	%r62, 0, %r21, %p26;
	st.global.u32 	[%rd12+16], %r62;
$L__BB0_24:
	ret;

}


// ===== COMPILED SASS (sm_100) =====

	.target	sm_100

	.elftype	@"ET_EXEC"


//--------------------- .note.nv.tkinfo           --------------------------
	.section	.note.nv.tkinfo,"",@"SHT_NOTE"
	.sectionflags	@"SHF_NOTE_NV_TKINFO"
	.tkinfo
        /*0018*/ 	.word	0x00000002
        /*0030*/ 	.string	""
        /*0030*/ 	.string	"ptxas"
        /*0030*/ 	.string	"Cuda compilation tools, release 13.0, V13.0.88"
        /*0030*/ 	.string	"Build cuda_13.0.r13.0/compiler.36424714_0"
        /*0030*/ 	.string	"-arch sm_100 -m 64 "



//--------------------- .note.nv.cuinfo           --------------------------
	.section	.note.nv.cuinfo,"",@"SHT_NOTE"
	.sectionflags	@"SHF_NOTE_NV_CUINFO"
        /*0018*/ 	.short	0x0002
        /*001a*/ 	.short	0x0064
        /*001c*/ 	.short	0x0082
	.zero		2


//--------------------- .nv.info                  --------------------------
	.section	.nv.info,"",@"SHT_CUDA_INFO"
	.align	4


	//----- nvinfo : EIATTR_REGCOUNT
	.align		4
        /*0000*/ 	.byte	0x04, 0x2f
        /*0002*/ 	.short	(.L_1 - .L_0)
	.align		4
.L_0:
        /*0004*/ 	.word	index@(_Z12mandelKernelPiffffmi)
        /*0008*/ 	.word	0x00000020


	//----- nvinfo : EIATTR_FRAME_SIZE
	.align		4
.L_1:
        /*000c*/ 	.byte	0x04, 0x11
        /*000e*/ 	.short	(.L_3 - .L_2)
	.align		4
.L_2:
        /*0010*/ 	.word	index@(_Z12mandelKernelPiffffmi)
        /*0014*/ 	.word	0x00000000


	//----- nvinfo : EIATTR_MIN_STACK_SIZE
	.align		4
.L_3:
        /*0018*/ 	.byte	0x04, 0x12
        /*001a*/ 	.short	(.L_5 - .L_4)
	.align		4
.L_4:
        /*001c*/ 	.word	index@(_Z12mandelKernelPiffffmi)
        /*0020*/ 	.word	0x00000000
.L_5:


//--------------------- .nv.compat                --------------------------
	.section	.nv.compat,"",@"SHT_CUDA_COMPAT_INFO"
	.align	4
        /*0000*/ 	.byte	0x02, 0x09, 0x00, 0x00, 0x02, 0x02, 0x01, 0x00, 0x02, 0x05, 0x05, 0x00, 0x03, 0x07, 0x01, 0x01
        /*0010*/ 	.byte	0x02, 0x03, 0x00, 0x00, 0x02, 0x06, 0x01, 0x00, 0x04, 0x0b, 0x08, 0x00, 0x01, 0x00, 0x00, 0x00
        /*0020*/ 	.byte	0x00, 0x00, 0x00, 0x00


//--------------------- .nv.info._Z12mandelKernelPiffffmi --------------------------
	.section	.nv.info._Z12mandelKernelPiffffmi,"",@"SHT_CUDA_INFO"
	.sectionflags	@""
	.align	4


	//----- nvinfo : EIATTR_CUDA_API_VERSION
	.align		4
        /*0000*/ 	.byte	0x04, 0x37
        /*0002*/ 	.short	(.L_7 - .L_6)
.L_6:
        /*0004*/ 	.word	0x00000082


	//----- nvinfo : EIATTR_KPARAM_INFO
	.align		4
.L_7:
        /*0008*/ 	.byte	0x04, 0x17
        /*000a*/ 	.short	(.L_9 - .L_8)
.L_8:
        /*000c*/ 	.word	0x00000000
        /*0010*/ 	.short	0x0006
        /*0012*/ 	.short	0x0020
        /*0014*/ 	.byte	0x00, 0xf0, 0x11, 0x00


	//----- nvinfo : EIATTR_KPARAM_INFO
	.align		4
.L_9:
        /*0018*/ 	.byte	0x04, 0x17
        /*001a*/ 	.short	(.L_11 - .L_10)
.L_10:
        /*001c*/ 	.word	0x00000000
        /*0020*/ 	.short	0x0005
        /*0022*/ 	.short	0x0018
        /*0024*/ 	.byte	0x00, 0xf0, 0x21, 0x00


	//----- nvinfo : EIATTR_KPARAM_INFO
	.align		4
.L_11:
        /*0028*/ 	.byte	0x04, 0x17
        /*002a*/ 	.short	(.L_13 - .L_12)
.L_12:
        /*002c*/ 	.word	0x00000000
        /*0030*/ 	.short	0x0004
        /*0032*/ 	.short	0x0014
        /*0034*/ 	.byte	0x00, 0xf0, 0x11, 0x00


	//----- nvinfo : EIATTR_KPARAM_INFO
	.align		4
.L_13:
        /*0038*/ 	.byte	0x04, 0x17
        /*003a*/ 	.short	(.L_15 - .L_14)
.L_14:
        /*003c*/ 	.word	0x00000000
        /*0040*/ 	.short	0x0003
        /*0042*/ 	.short	0x0010
        /*0044*/ 	.byte	0x00, 0xf0, 0x11, 0x00


	//----- nvinfo : EIATTR_KPARAM_INFO
	.align		4
.L_15:
        /*0048*/ 	.byte	0x04, 0x17
        /*004a*/ 	.short	(.L_17 - .L_16)
.L_16:
        /*004c*/ 	.word	0x00000000
        /*0050*/ 	.short	0x0002
        /*0052*/ 	.short	0x000c
        /*0054*/ 	.byte	0x00, 0xf0, 0x11, 0x00


	//----- nvinfo : EIATTR_KPARAM_INFO
	.align		4
.L_17:
        /*0058*/ 	.byte	0x04, 0x17
        /*005a*/ 	.short	(.L_19 - .L_18)
.L_18:
        /*005c*/ 	.word	0x00000000
        /*0060*/ 	.short	0x0001
        /*0062*/ 	.short	0x0008
        /*0064*/ 	.byte	0x00, 0xf0, 0x11, 0x00


	//----- nvinfo : EIATTR_KPARAM_INFO
	.align		4
.L_19:
        /*0068*/ 	.byte	0x04, 0x17
        /*006a*/ 	.short	(.L_21 - .L_20)
.L_20:
        /*006c*/ 	.word	0x00000000
        /*0070*/ 	.short	0x0000
        /*0072*/ 	.short	0x0000
        /*0074*/ 	.byte	0x00, 0xf5, 0x21, 0x00


	//----- nvinfo : EIATTR_SPARSE_MMA_MASK
	.align		4
.L_21:
        /*0078*/ 	.byte	0x03, 0x50
        /*007a*/ 	.short	0x0000


	//----- nvinfo : EIATTR_MAXREG_COUNT
	.align		4
        /*007c*/ 	.byte	0x03, 0x1b
        /*007e*/ 	.short	0x00ff


	//----- nvinfo : EIATTR_MERCURY_ISA_VERSION
	.align		4
        /*0080*/ 	.byte	0x03, 0x5f
        /*0082*/ 	.short	0x0101


	//----- nvinfo : EIATTR_VRC_CTA_INIT_COUNT
	.align		4
        /*0084*/ 	.byte	0x02, 0x4a
	.zero		1
	.zero		1


	//----- nvinfo : EIATTR_EXIT_INSTR_OFFSETS
	.align		4
        /*0088*/ 	.byte	0x04, 0x1c
        /*008a*/ 	.short	(.L_23 - .L_22)


	//   ....[0]....
.L_22:
        /*008c*/ 	.word	0x00000b40


	//   ....[1]....
        /*0090*/ 	.word	0x00001490


	//----- nvinfo : EIATTR_CRS_STACK_SIZE
	.align		4
.L_23:
        /*0094*/ 	.byte	0x04, 0x1e
        /*0096*/ 	.short	(.L_25 - .L_24)
.L_24:
        /*0098*/ 	.word	0x00000000


	//----- nvinfo : EIATTR_CBANK_PARAM_SIZE
	.align		4
.L_25:
        /*009c*/ 	.byte	0x03, 0x19
        /*009e*/ 	.short	0x0024


	//----- nvinfo : EIATTR_PARAM_CBANK
	.align		4
        /*00a0*/ 	.byte	0x04, 0x0a
        /*00a2*/ 	.short	(.L_27 - .L_26)
	.align		4
.L_26:
        /*00a4*/ 	.word	index@(.nv.constant0._Z12mandelKernelPiffffmi)
        /*00a8*/ 	.short	0x0380
        /*00aa*/ 	.short	0x0024


	//----- nvinfo : EIATTR_SW_WAR
	.align		4
.L_27:
        /*00ac*/ 	.byte	0x04, 0x36
        /*00ae*/ 	.short	(.L_29 - .L_28)
.L_28:
        /*00b0*/ 	.word	0x00000008
.L_29:


//--------------------- .nv.callgraph             --------------------------
	.section	.nv.callgraph,"",@"SHT_CUDA_CALLGRAPH"
	.align	4
	.sectionentsize	8
	.align		4
        /*0000*/ 	.word	0x00000000
	.align		4
        /*0004*/ 	.word	0xffffffff
	.align		4
        /*0008*/ 	.word	0x00000000
	.align		4
        /*000c*/ 	.word	0xfffffffe
	.align		4
        /*0010*/ 	.word	0x00000000
	.align		4
        /*0014*/ 	.word	0xfffffffd
	.align		4
        /*0018*/ 	.word	0x00000000
	.align		4
        /*001c*/ 	.word	0xfffffffc


//--------------------- .text._Z12mandelKernelPiffffmi --------------------------
	.section	.text._Z12mandelKernelPiffffmi,"ax",@progbits
	.align	128
        .global         _Z12mandelKernelPiffffmi
        .type           _Z12mandelKernelPiffffmi,@function
        .size           _Z12mandelKernelPiffffmi,(.L_x_18 - _Z12mandelKernelPiffffmi)
        .other          _Z12mandelKernelPiffffmi,@"STO_CUDA_ENTRY STV_DEFAULT"
_Z12mandelKernelPiffffmi:
.text._Z12mandelKernelPiffffmi:
[----:B------:R-:W-:Y:S08]  /*0000*/  LDC R1, c[0x0][0x37c] ;  /* 0x0000df00ff017b82 */ /* 0x000ff00000000800 */
[----:B------:R-:W0:Y:S01]  /*0010*/  LDC R0, c[0x0][0x3a0] ;  /* 0x0000e800ff007b82 */ /* 0x000e220000000800 */
[----:B------:R-:W1:Y:S01]  /*0020*/  S2R R2, SR_TID.X ;  /* 0x0000000000027919 */ /* 0x000e620000002100 */
[----:B------:R-:W2:Y:S01]  /*0030*/  LDCU.64 UR4, c[0x0][0x358] ;  /* 0x00006b00ff0477ac */ /* 0x000ea20008000a00 */
[----:B------:R-:W3:Y:S05]  /*0040*/  S2R R3, SR_TID.Y ;  /* 0x0000000000037919 */ /* 0x000eea0000002200 */
[----:B------:R-:W1:Y:S08]  /*0050*/  LDC R5, c[0x0][0x360] ;  /* 0x0000d800ff057b82 */ /* 0x000e700000000800 */
[----:B------:R-:W1:Y:S08]  /*0060*/  S2UR UR6, SR_CTAID.X ;  /* 0x00000000000679c3 */ /* 0x000e700000002500 */
[----:B------:R-:W3:Y:S01]  /*0070*/  S2UR UR7, SR_CTAID.Y ;  /* 0x00000000000779c3 */ /* 0x000ee20000002600 */
[----:B0-----:R-:W-:-:S07]  /*0080*/  ISETP.GE.AND P0, PT, R0, 0x1, PT ;  /* 0x000000010000780c */ /* 0x001fce0003f06270 */
[----:B------:R-:W3:Y:S01]  /*0090*/  LDC R4, c[0x0][0x364] ;  /* 0x0000d900ff047b82 */ /* 0x000ee20000000800 */
[----:B-1----:R-:W-:-:S04]  /*00a0*/  IMAD R5, R5, UR6, R2 ;  /* 0x0000000605057c24 */ /* 0x002fc8000f8e0202 */
[----:B------:R-:W-:Y:S02]  /*00b0*/  IMAD R5, R5, 0x5, RZ ;  /* 0x0000000505057824 */ /* 0x000fe400078e02ff */
[----:B---3--:R-:W-:-:S04]  /*00c0*/  IMAD R4, R4, UR7, R3 ;  /* 0x0000000704047c24 */ /* 0x008fc8000f8e0203 */
[----:B------:R-:W-:Y:S01]  /*00d0*/  IMAD R4, R4, 0x5, RZ ;  /* 0x0000000504047824 */ /* 0x000fe200078e02ff */
[----:B--2---:R-:W-:Y:S06]  /*00e0*/  @!P0 BRA `(.L_x_0) ;  /* 0x00000008009c8947 */ /* 0x004fec0003800000 */
[----:B------:R-:W0:Y:S01]  /*00f0*/  LDC R11, c[0x0][0x388] ;  /* 0x0000e200ff0b7b82 */ /* 0x000e220000000800 */
[----:B------:R-:W0:Y:S01]  /*0100*/  LDCU UR6, c[0x0][0x390] ;  /* 0x00007200ff0677ac */ /* 0x000e220008000800 */
[C---:B------:R-:W-:Y:S01]  /*0110*/  VIADD R3, R5.reuse, 0x2 ;  /* 0x0000000205037836 */ /* 0x040fe20000000000 */
[C---:B------:R-:W-:Y:S01]  /*0120*/  IADD3 R2, PT, PT, R5.reuse, 0x1, RZ ;  /* 0x0000000105027810 */ /* 0x040fe20007ffe0ff */
[C---:B------:R-:W-:Y:S01]  /*0130*/  VIADD R7, R5.reuse, 0x4 ;  /* 0x0000000405077836 */ /* 0x040fe20000000000 */
[----:B------:R-:W-:Y:S02]  /*0140*/  IADD3 R6, PT, PT, R5, 0x3, RZ ;  /* 0x0000000305067810 */ /* 0x000fe40007ffe0ff */
[----:B------:R-:W-:Y:S02]  /*0150*/  I2FP.F32.S32 R0, R5 ;  /* 0x0000000500007245 */ /* 0x000fe40000201400 */
[----:B------:R-:W-:Y:S02]  /*0160*/  I2FP.F32.S32 R2, R2 ;  /* 0x0000000200027245 */ /* 0x000fe40000201400 */
[----:B------:R-:W-:-:S02]  /*0170*/  I2FP.F32.S32 R3, R3 ;  /* 0x0000000300037245 */ /* 0x000fc40000201400 */
[----:B------:R-:W-:Y:S02]  /*0180*/  I2FP.F32.S32 R8, R6 ;  /* 0x0000000600087245 */ /* 0x000fe40000201400 */
[----:B------:R-:W-:Y:S01]  /*0190*/  I2FP.F32.S32 R9, R7 ;  /* 0x0000000700097245 */ /* 0x000fe20000201400 */
[--C-:B0-----:R-:W-:Y:S01]  /*01a0*/  FFMA R0, R0, UR6, R11.reuse ;  /* 0x0000000600007c23 */ /* 0x101fe2000800000b */
[--C-:B------:R-:W-:Y:S01]  /*01b0*/  FFMA R6, R2, UR6, R11.reuse ;  /* 0x0000000602067c23 */ /* 0x100fe2000800000b */
[--C-:B------:R-:W-:Y:S01]  /*01c0*/  FFMA R7, R3, UR6, R11.reuse ;  /* 0x0000000603077c23 */ /* 0x100fe2000800000b */
[--C-:B------:R-:W-:Y:S01]  /*01d0*/  FFMA R8, R8, UR6, R11.reuse ;  /* 0x0000000608087c23 */ /* 0x100fe2000800000b */
[----:B------:R-:W-:Y:S01]  /*01e0*/  FFMA R9, R9, UR6, R11 ;  /* 0x0000000609097c23 */ /* 0x000fe2000800000b */
[----:B------:R-:W-:Y:S02]  /*01f0*/  HFMA2 R11, -RZ, RZ, 0, 0 ;  /* 0x00000000ff0b7431 */ /* 0x000fe400000001ff */
[----:B------:R-:W-:Y:S01]  /*0200*/  FMUL R10, R0, R0 ;  /* 0x00000000000a7220 */ /* 0x000fe20000400000 */
[----:B------:R-:W-:Y:S01]  /*0210*/  FMUL R12, R6, R6 ;  /* 0x00000006060c7220 */ /* 0x000fe20000400000 */
[----:B------:R-:W-:Y:S01]  /*0220*/  FMUL R13, R7, R7 ;  /* 0x00000007070d7220 */ /* 0x000fe20000400000 */
[----:B------:R-:W-:Y:S01]  /*0230*/  FMUL R14, R8, R8 ;  /* 0x00000008080e7220 */ /* 0x000fe20000400000 */
[----:B------:R-:W-:-:S07]  /*0240*/  FMUL R15, R9, R9 ;  /* 0x00000009090f7220 */ /* 0x000fce0000400000 */
.L_x_16:
[----:B0-----:R-:W0:Y:S01]  /*0250*/  LDC R3, c[0x0][0x38c] ;  /* 0x0000e300ff037b82 */ /* 0x001e220000000800 */
[----:B------:R-:W0:Y:S01]  /*0260*/  LDCU UR6, c[0x0][0x394] ;  /* 0x00007280ff0677ac */ /* 0x000e220008000800 */
[----:B------:R-:W-:Y:S01]  /*0270*/  IMAD.IADD R19, R4, 0x1, R11 ;  /* 0x0000000104137824 */ /* 0x000fe200078e020b */
[----:B------:R-:W-:Y:S01]  /*0280*/  BSSY.RECONVERGENT B0, `(.L_x_1) ;  /* 0x000001b000007945 */ /* 0x000fe20003800200 */
[----:B-1----:R-:W1:Y:S03]  /*0290*/  LDCU UR7, c[0x0][0x3a0] ;  /* 0x00007400ff0777ac */ /* 0x002e660008000800 */
[----:B------:R-:W-:-:S05]  /*02a0*/  I2FP.F32.U32 R16, R19 ;  /* 0x0000001300107245 */ /* 0x000fca0000201000 */
[----:B0-----:R-:W-:Y:S01]  /*02b0*/  FFMA R16, R16, UR6, R3 ;  /* 0x0000000610107c23 */ /* 0x001fe20008000003 */
[----:B------:R-:W0:Y:S03]  /*02c0*/  LDCU UR6, c[0x0][0x3a0] ;  /* 0x00007400ff0677ac */ /* 0x000e260008000800 */
[----:B------:R-:W-:-:S04]  /*02d0*/  FMUL R17, R16, R16 ;  /* 0x0000001010117220 */ /* 0x000fc80000400000 */
[----:B------:R-:W-:-:S05]  /*02e0*/  FADD R2, R10, R17 ;  /* 0x000000110a027221 */ /* 0x000fca0000000000 */
[----:B------:R-:W-:Y:S02]  /*02f0*/  FSETP.GTU.AND P0, PT, R2, 0.0625, PT ;  /* 0x3d8000000200780b */ /* 0x000fe40003f0c000 */
[----:B0-----:R-:W-:-:S11]  /*0300*/  MOV R21, UR6 ;  /* 0x0000000600157c02 */ /* 0x001fd60008000f00 */
[----:B-1----:R-:W-:Y:S05]  /*0310*/  @!P0 BRA `(.L_x_2) ;  /* 0x0000000000448947 */ /* 0x002fea0003800000 */
[----:B------:R-:W0:Y:S01]  /*0320*/  LDC R20, c[0x0][0x3a0] ;  /* 0x0000e800ff147b82 */ /* 0x000e220000000800 */
[----:B------:R-:W-:Y:S01]  /*0330*/  IMAD.MOV.U32 R21, RZ, RZ, RZ ;  /* 0x000000ffff157224 */ /* 0x000fe200078e00ff */
[----:B------:R-:W-:Y:S01]  /*0340*/  MOV R3, R16 ;  /* 0x0000001000037202 */ /* 0x000fe20000000f00 */
[----:B------:R-:W-:-:S07]  /*0350*/  IMAD.MOV.U32 R2, RZ, RZ, R0 ;  /* 0x000000ffff027224 */ /* 0x000fce00078e0000 */
.L_x_3:
[----:B------:R-:W-:Y:S01]  /*0360*/  FMUL R23, R2, R2 ;  /* 0x0000000202177220 */ /* 0x000fe20000400000 */
[----:B------:R-:W-:-:S04]  /*0370*/  FMUL R18, R3, R3 ;  /* 0x0000000303127220 */ /* 0x000fc80000400000 */
[----:B------:R-:W-:-:S05]  /*0380*/  FADD R22, R23, R18 ;  /* 0x0000001217167221 */ /* 0x000fca0000000000 */
[----:B------:R-:W-:-:S13]  /*0390*/  FSETP.GT.AND P0, PT, R22, 4, PT ;  /* 0x408000001600780b */ /* 0x000fda0003f04000 */
[----:B------:R-:W-:Y:S05]  /*03a0*/  @P0 BRA `(.L_x_2) ;  /* 0x0000000000200947 */ /* 0x000fea0003800000 */
[----:B------:R-:W-:Y:S01]  /*03b0*/  IADD3 R21, PT, PT, R21, 0x1, RZ ;  /* 0x0000000115157810 */ /* 0x000fe20007ffe0ff */
[----:B------:R-:W-:Y:S01]  /*03c0*/  FADD R25, R2, R2 ;  /* 0x0000000202197221 */ /* 0x000fe20000000000 */
[----:B------:R-:W-:Y:S02]  /*03d0*/  FADD R23, R23, -R18 ;  /* 0x8000001217177221 */ /* 0x000fe40000000000 */
[----:B------:R-:W-:Y:S01]  /*03e0*/  ISETP.NE.AND P0, PT, R21, UR7, PT ;  /* 0x0000000715007c0c */ /* 0x000fe2000bf05270 */
[----:B------:R-:W-:Y:S01]  /*03f0*/  FFMA R3, R25, R3, R16 ;  /* 0x0000000319037223 */ /* 0x000fe20000000010 */
[----:B------:R-:W-:-:S11]  /*0400*/  FADD R2, R0, R23 ;  /* 0x0000001700027221 */ /* 0x000fd60000000000 */
[----:B------:R-:W-:Y:S05]  /*0410*/  @P0 BRA `(.L_x_3) ;  /* 0xfffffffc00d00947 */ /* 0x000fea000383ffff */
[----:B0-----:R-:W-:-:S07]  /*0420*/  IMAD.MOV.U32 R21, RZ, RZ, R20 ;  /* 0x000000ffff157224 */ /* 0x001fce00078e0014 */
.L_x_2:
[----:B------:R-:W-:Y:S05]  /*0430*/  BSYNC.RECONVERGENT B0 ;  /* 0x0000000000007941 */ /* 0x000fea0003800200 */
.L_x_1:
[----:B------:R-:W1:Y:S01]  /*0440*/  LDC.64 R2, c[0x0][0x380] ;  /* 0x0000e000ff027b82 */ /* 0x000e620000000a00 */
[----:B------:R-:W1:Y:S01]  /*0450*/  LDCU.64 UR6, c[0x0][0x398] ;  /* 0x00007300ff0677ac */ /* 0x000e620008000a00 */
[----:B------:R-:W-:Y:S01]  /*0460*/  FADD R18, R12, R17 ;  /* 0x000000110c127221 */ /* 0x000fe20000000000 */
[----:B------:R-:W-:Y:S04]  /*0470*/  BSSY.RECONVERGENT B0, `(.L_x_4) ;  /* 0x000001b000007945 */ /* 0x000fe80003800200 */
[----:B------:R-:W-:Y:S01]  /*0480*/  FSETP.GTU.AND P0, PT, R18, 0.0625, PT ;  /* 0x3d8000001200780b */ /* 0x000fe20003f0c000 */
[C---:B-1----:R-:W-:Y:S01]  /*0490*/  IMAD.WIDE.U32 R2, R19.reuse, UR6, R2 ;  /* 0x0000000613027c25 */ /* 0x042fe2000f8e0002 */
[----:B------:R-:W1:Y:S03]  /*04a0*/  LDCU UR6, c[0x0][0x3a0] ;  /* 0x00007400ff0677ac */ /* 0x000e660008000800 */
[----:B------:R-:W-:Y:S01]  /*04b0*/  IMAD R3, R19, UR7, R3 ;  /* 0x0000000713037c24 */ /* 0x000fe2000f8e0203 */
[----:B------:R-:W2:Y:S01]  /*04c0*/  LDCU UR7, c[0x0][0x3a0] ;  /* 0x00007400ff0777ac */ /* 0x000ea20008000800 */
[----:B------:R-:W-:-:S05]  /*04d0*/  IMAD.WIDE R2, R5, 0x4, R2 ;  /* 0x0000000405027825 */ /* 0x000fca00078e0202 */
[----:B------:R3:W-:Y:S01]  /*04e0*/  STG.E desc[UR4][R2.64], R21 ;  /* 0x0000001502007986 */ /* 0x0007e2000c101904 */
[----:B-1----:R-:W-:Y:S01]  /*04f0*/  MOV R19, UR6 ;  /* 0x0000000600137c02 */ /* 0x002fe20008000f00 */
[----:B------:R-:W-:Y:S06]  /*0500*/  @!P0 BRA `(.L_x_5) ;  /* 0x0000000000448947 */ /* 0x000fec0003800000 */
[----:B------:R-:W1:Y:S01]  /*0510*/  LDC R22, c[0x0][0x3a0] ;  /* 0x0000e800ff167b82 */ /* 0x000e620000000800 */
[----:B------:R-:W-:Y:S01]  /*0520*/  IMAD.MOV.U32 R19, RZ, RZ, RZ ;  /* 0x000000ffff137224 */ /* 0x000fe200078e00ff */
[----:B---3--:R-:W-:Y:S01]  /*0530*/  MOV R21, R16 ;  /* 0x0000001000157202 */ /* 0x008fe20000000f00 */
[----:B------:R-:W-:-:S07]  /*0540*/  IMAD.MOV.U32 R18, RZ, RZ, R6 ;  /* 0x000000ffff127224 */ /* 0x000fce00078e0006 */
.L_x_6:
[----:B------:R-:W-:Y:S01]  /*0550*/  FMUL R23, R18, R18 ;  /* 0x0000001212177220 */ /* 0x000fe20000400000 */
[----:B0-----:R-:W-:-:S04]  /*0560*/  FMUL R20, R21, R21 ;  /* 0x0000001515147220 */ /* 0x001fc80000400000 */
[----:B------:R-:W-:-:S05]  /*0570*/  FADD R24, R23, R20 ;  /* 0x0000001417187221 */ /* 0x000fca0000000000 */
[----:B------:R-:W-:-:S13]  /*0580*/  FSETP.GT.AND P0, PT, R24, 4, PT ;  /* 0x408000001800780b */ /* 0x000fda0003f04000 */
[----:B------:R-:W-:Y:S05]  /*0590*/  @P0 BRA `(.L_x_5) ;  /* 0x0000000000200947 */ /* 0x000fea0003800000 */
[----:B------:R-:W-:Y:S01]  /*05a0*/  IADD3 R19, PT, PT, R19, 0x1, RZ ;  /* 0x0000000113137810 */ /* 0x000fe20007ffe0ff */
[----:B------:R-:W-:Y:S01]  /*05b0*/  FADD R25, R18, R18 ;  /* 0x0000001212197221 */ /* 0x000fe20000000000 */
[----:B------:R-:W-:Y:S02]  /*05c0*/  FADD R23, R23, -R20 ;  /* 0x8000001417177221 */ /* 0x000fe40000000000 */
[----:B--2---:R-:W-:Y:S01]  /*05d0*/  ISETP.NE.AND P0, PT, R19, UR7, PT ;  /* 0x0000000713007c0c */ /* 0x004fe2000bf05270 */
[----:B------:R-:W-:Y:S01]  /*05e0*/  FFMA R21, R25, R21, R16 ;  /* 0x0000001519157223 */ /* 0x000fe20000000010 */
[----:B------:R-:W-:-:S11]  /*05f0*/  FADD R18, R6, R23 ;  /* 0x0000001706127221 */ /* 0x000fd60000000000 */
[----:B------:R-:W-:Y:S05]  /*0600*/  @P0 BRA `(.L_x_6) ;  /* 0xfffffffc00d00947 */ /* 0x000fea000383ffff */
[----:B-1----:R-:W-:-:S07]  /*0610*/  MOV R19, R22 ;  /* 0x0000001600137202 */ /* 0x002fce0000000f00 */
.L_x_5:
[----:B--2---:R-:W-:Y:S05]  /*0620*/  BSYNC.RECONVERGENT B0 ;  /* 0x0000000000007941 */ /* 0x004fea0003800200 */
.L_x_4:
[----:B------:R-:W3:Y:S01]  /*0630*/  LDCU UR6, c[0x0][0x3a0] ;  /* 0x00007400ff0677ac */ /* 0x000ee20008000800 */
[----:B------:R2:W-:Y:S01]  /*0640*/  STG.E desc[UR4][R2.64+0x4], R19 ;  /* 0x0000041302007986 */ /* 0x0005e2000c101904 */
[----:B------:R-:W-:Y:S01]  /*0650*/  FADD R18, R13, R17 ;  /* 0x000000110d127221 */ /* 0x000fe20000000000 */
[----:B------:R-:W-:Y:S01]  /*0660*/  BSSY.RECONVERGENT B0, `(.L_x_7) ;  /* 0x0000016000007945 */ /* 0x000fe20003800200 */
[----:B------:R-:W4:Y:S03]  /*0670*/  LDCU UR7, c[0x0][0x3a0] ;  /* 0x00007400ff0777ac */ /* 0x000f260008000800 */
[----:B------:R-:W-:Y:S01]  /*0680*/  FSETP.GTU.AND P0, PT, R18, 0.0625, PT ;  /* 0x3d8000001200780b */ /* 0x000fe20003f0c000 */
[----:B---3--:R-:W-:-:S12]  /*0690*/  IMAD.U32 R21, RZ, RZ, UR6 ;  /* 0x00000006ff157e24 */ /* 0x008fd8000f8e00ff */
[----:B--2---:R-:W-:Y:S05]  /*06a0*/  @!P0 BRA `(.L_x_8) ;  /* 0x0000000000448947 */ /* 0x004fea0003800000 */
[----:B-1----:R-:W1:Y:S01]  /*06b0*/  LDC R22, c[0x0][0x3a0] ;  /* 0x0000e800ff167b82 */ /* 0x002e620000000800 */
[----:B------:R-:W-:Y:S01]  /*06c0*/  HFMA2 R21, -RZ, RZ, 0, 0 ;  /* 0x00000000ff157431 */ /* 0x000fe200000001ff */
[----:B------:R-:W-:Y:S01]  /*06d0*/  MOV R19, R16 ;  /* 0x0000001000137202 */ /* 0x000fe20000000f00 */
[----:B------:R-:W-:-:S07]  /*06e0*/  IMAD.MOV.U32 R18, RZ, RZ, R7 ;  /* 0x000000ffff127224 */ /* 0x000fce00078e0007 */
.L_x_9:
[----:B0-----:R-:W-:Y:S01]  /*06f0*/  FMUL R20, R18, R18 ;  /* 0x0000001212147220 */ /* 0x001fe20000400000 */
[----:B------:R-:W-:-:S04]  /*0700*/  FMUL R25, R19, R19 ;  /* 0x0000001313197220 */ /* 0x000fc80000400000 */
[----:B------:R-:W-:-:S05]  /*0710*/  FADD R23, R20, R25 ;  /* 0x0000001914177221 */ /* 0x000fca0000000000 */
[----:B------:R-:W-:-:S13]  /*0720*/  FSETP.GT.AND P0, PT, R23, 4, PT ;  /* 0x408000001700780b */ /* 0x000fda0003f04000 */
[----:B------:R-:W-:Y:S05]  /*0730*/  @P0 BRA `(.L_x_8) ;  /* 0x0000000000200947 */ /* 0x000fea0003800000 */
[----:B------:R-:W-:Y:S01]  /*0740*/  IADD3 R21, PT, PT, R21, 0x1, RZ ;  /* 0x0000000115157810 */ /* 0x000fe20007ffe0ff */
[----:B------:R-:W-:Y:S01]  /*0750*/  FADD R23, R18, R18 ;  /* 0x0000001212177221 */ /* 0x000fe20000000000 */
[----:B------:R-:W-:Y:S02]  /*0760*/  FADD R18, R20, -R25 ;  /* 0x8000001914127221 */ /* 0x000fe40000000000 */
[----:B----4-:R-:W-:Y:S01]  /*0770*/  ISETP.NE.AND P0, PT, R21, UR7, PT ;  /* 0x0000000715007c0c */ /* 0x010fe2000bf05270 */
[----:B------:R-:W-:Y:S01]  /*0780*/  FFMA R19, R23, R19, R16 ;  /* 0x0000001317137223 */ /* 0x000fe20000000010 */
[----:B------:R-:W-:-:S11]  /*0790*/  FADD R18, R7, R18 ;  /* 0x0000001207127221 */ /* 0x000fd60000000000 */
[----:B------:R-:W-:Y:S05]  /*07a0*/  @P0 BRA `(.L_x_9) ;  /* 0xfffffffc00d00947 */ /* 0x000fea000383ffff */
[----:B-1----:R-:W-:-:S07]  /*07b0*/  MOV R21, R22 ;  /* 0x0000001600157202 */ /* 0x002fce0000000f00 */
.L_x_8:
[----:B----4-:R-:W-:Y:S05]  /*07c0*/  BSYNC.RECONVERGENT B0 ;  /* 0x0000000000007941 */ /* 0x010fea0003800200 */
.L_x_7:
[----:B------:R-:W2:Y:S01]  /*07d0*/  LDCU UR6, c[0x0][0x3a0] ;  /* 0x00007400ff0677ac */ /* 0x000ea20008000800 */
[----:B------:R3:W-:Y:S01]  /*07e0*/  STG.E desc[UR4][R2.64+0x8], R21 ;  /* 0x0000081502007986 */ /* 0x0007e2000c101904 */
[----:B------:R-:W-:Y:S01]  /*07f0*/  FADD R18, R14, R17 ;  /* 0x000000110e127221 */ /* 0x000fe20000000000 */
[----:B------:R-:W-:Y:S01]  /*0800*/  BSSY.RECONVERGENT B0, `(.L_x_10) ;  /* 0x0000016000007945 */ /* 0x000fe20003800200 */
[----:B------:R-:W4:Y:S03]  /*0810*/  LDCU UR7, c[0x0][0x3a0] ;  /* 0x00007400ff0777ac */ /* 0x000f260008000800 */
[----:B------:R-:W-:Y:S01]  /*0820*/  FSETP.GTU.AND P0, PT, R18, 0.0625, PT ;  /* 0x3d8000001200780b */ /* 0x000fe20003f0c000 */
[----:B--2---:R-:W-:-:S12]  /*0830*/  IMAD.U32 R19, RZ, RZ, UR6 ;  /* 0x00000006ff137e24 */ /* 0x004fd8000f8e00ff */
[----:B---3--:R-:W-:Y:S05]  /*0840*/  @!P0 BRA `(.L_x_11) ;  /* 0x0000000000448947 */ /* 0x008fea0003800000 */
[----:B-1----:R-:W1:Y:S01]  /*0850*/  LDC R22, c[0x0][0x3a0] ;  /* 0x0000e800ff167b82 */ /* 0x002e620000000800 */
[----:B------:R-:W-:Y:S01]  /*0860*/  HFMA2 R19, -RZ, RZ, 0, 0 ;  /* 0x00000000ff137431 */ /* 0x000fe200000001ff */
[----:B------:R-:W-:Y:S01]  /*0870*/  MOV R21, R16 ;  /* 0x0000001000157202 */ /* 0x000fe20000000f00 */
[----:B------:R-:W-:-:S07]  /*0880*/  IMAD.MOV.U32 R18, RZ, RZ, R8 ;  /* 0x000000ffff127224 */ /* 0x000fce00078e0008 */
.L_x_12:
        /* <DEDUP_REMOVED lines=13> */
.L_x_11:
[----:B----4-:R-:W-:Y:S05]  /*0960*/  BSYNC.RECONVERGENT B0 ;  /* 0x0000000000007941 */ /* 0x010fea0003800200 */
.L_x_10:
        /* <DEDUP_REMOVED lines=12> */
.L_x_15:
        /* <DEDUP_REMOVED lines=13> */
.L_x_14:
[----:B----4-:R-:W-:Y:S05]  /*0b00*/  BSYNC.RECONVERGENT B0 ;  /* 0x0000000000007941 */ /* 0x010fea0003800200 */
.L_x_13:
[----:B------:R-:W-:Y:S01]  /*0b10*/  VIADD R11, R11, 0x1 ;  /* 0x000000010b0b7836 */ /* 0x000fe20000000000 */
[----:B------:R2:W-:Y:S04]  /*0b20*/  STG.E desc[UR4][R2.64+0x10], R17 ;  /* 0x0000101102007986 */ /* 0x0005e8000c101904 */
[----:B------:R-:W-:-:S13]  /*0b30*/  ISETP.NE.AND P0, PT, R11, 0x5, PT ;  /* 0x000000050b00780c */ /* 0x000fda0003f05270 */
[----:B--2---:R-:W-:Y:S05]  /*0b40*/  @!P0 EXIT ;  /* 0x000000000000894d */ /* 0x004fea0003800000 */
[----:B------:R-:W-:Y:S05]  /*0b50*/  BRA `(.L_x_16) ;  /* 0xfffffff400bc7947 */ /* 0x000fea000383ffff */
.L_x_0:
[----:B------:R-:W0:Y:S01]  /*0b60*/  LDC.64 R2, c[0x0][0x380] ;  /* 0x0000e000ff027b82 */ /* 0x000e220000000a00 */
[----:B------:R-:W0:Y:S01]  /*0b70*/  LDCU.128 UR8, c[0x0][0x390] ;  /* 0x00007200ff0877ac */ /* 0x000e220008000c00 */
[C---:B------:R-:W-:Y:S01]  /*0b80*/  IADD3 R10, PT, PT, R5.reuse, 0x2, RZ ;  /* 0x00000002050a7810 */ /* 0x040fe20007ffe0ff */
[C---:B------:R-:W-:Y:S01]  /*0b90*/  VIADD R12, R5.reuse, 0x3 ;  /* 0x00000003050c7836 */ /* 0x040fe20000000000 */
[C---:B------:R-:W-:Y:S02]  /*0ba0*/  IADD3 R6, PT, PT, R5.reuse, 0x1, RZ ;  /* 0x0000000105067810 */ /* 0x040fe40007ffe0ff */
[----:B------:R-:W-:Y:S02]  /*0bb0*/  IADD3 R14, PT, PT, R5, 0x4, RZ ;  /* 0x00000004050e7810 */ /* 0x000fe40007ffe0ff */
[----:B------:R-:W1:Y:S01]  /*0bc0*/  LDC.64 R8, c[0x0][0x388] ;  /* 0x0000e200ff087b82 */ /* 0x000e620000000a00 */
[----:B------:R-:W-:Y:S02]  /*0bd0*/  I2FP.F32.S32 R7, R5 ;  /* 0x0000000500077245 */ /* 0x000fe40000201400 */
[----:B------:R-:W-:-:S02]  /*0be0*/  I2FP.F32.S32 R11, R10 ;  /* 0x0000000a000b7245 */ /* 0x000fc40000201400 */
[----:B------:R-:W-:Y:S02]  /*0bf0*/  I2FP.F32.S32 R13, R12 ;  /* 0x0000000c000d7245 */ /* 0x000fe40000201400 */
[----:B------:R-:W-:Y:S01]  /*0c00*/  I2FP.F32.S32 R15, R14 ;  /* 0x0000000e000f7245 */ /* 0x000fe20000201400 */
[----:B0-----:R-:W-:-:S04]  /*0c10*/  IMAD.WIDE.U32 R2, R4, UR10, R2 ;  /* 0x0000000a04027c25 */ /* 0x001fc8000f8e0002 */
[----:B------:R-:W-:Y:S02]  /*0c20*/  IMAD R3, R4, UR11, R3 ;  /* 0x0000000b04037c24 */ /* 0x000fe4000f8e0203 */
[----:B------:R-:W-:Y:S01]  /*0c30*/  IMAD.WIDE R2, R5, 0x4, R2 ;  /* 0x0000000405027825 */ /* 0x000fe200078e0202 */
[----:B------:R-:W-:-:S03]  /*0c40*/  I2FP.F32.S32 R5, R6 ;  /* 0x0000000600057245 */ /* 0x000fc60000201400 */
[--C-:B-1----:R-:W-:Y:S01]  /*0c50*/  FFMA R14, R7, UR8, R8.reuse ;  /* 0x00000008070e7c23 */ /* 0x102fe20008000008 */
[--C-:B------:R-:W-:Y:S01]  /*0c60*/  FFMA R6, R11, UR8, R8.reuse ;  /* 0x000000080b067c23 */ /* 0x100fe20008000008 */
[--C-:B------:R-:W-:Y:S01]  /*0c70*/  FFMA R22, R13, UR8, R8.reuse ;  /* 0x000000080d167c23 */ /* 0x100fe20008000008 */
[--C-:B------:R-:W-:Y:S01]  /*0c80*/  FFMA R20, R15, UR8, R8.reuse ;  /* 0x000000080f147c23 */ /* 0x100fe20008000008 */
[----:B------:R-:W-:Y:S01]  /*0c90*/  FFMA R26, R5, UR8, R8 ;  /* 0x00000008051a7c23 */ /* 0x000fe20008000008 */
[C---:B------:R-:W-:Y:S01]  /*0ca0*/  VIADD R7, R4.reuse, 0x2 ;  /* 0x0000000204077836 */ /* 0x040fe20000000000 */
[----:B------:R-:W-:Y:S01]  /*0cb0*/  IADD3 R11, PT, PT, R4, 0x3, RZ ;  /* 0x00000003040b7810 */ /* 0x000fe20007ffe0ff */
[----:B------:R-:W-:Y:S01]  /*0cc0*/  FMUL R14, R14, R14 ;  /* 0x0000000e0e0e7220 */ /* 0x000fe20000400000 */
[----:B------:R-:W-:Y:S01]  /*0cd0*/  I2FP.F32.U32 R8, R4 ;  /* 0x0000000400087245 */ /* 0x000fe20000201000 */
[----:B------:R-:W-:Y:S01]  /*0ce0*/  FMUL R26, R26, R26 ;  /* 0x0000001a1a1a7220 */ /* 0x000fe20000400000 */
[----:B------:R-:W-:Y:S01]  /*0cf0*/  IADD3 R5, PT, PT, R4, 0x1, RZ ;  /* 0x0000000104057810 */ /* 0x000fe20007ffe0ff */
[----:B------:R-:W-:Y:S01]  /*0d00*/  FMUL R22, R22, R22 ;  /* 0x0000001616167220 */ /* 0x000fe20000400000 */
[----:B------:R-:W-:Y:S01]  /*0d10*/  IADD3 R13, PT, PT, R4, 0x4, RZ ;  /* 0x00000004040d7810 */ /* 0x000fe20007ffe0ff */
[----:B------:R-:W-:Y:S01]  /*0d20*/  FMUL R20, R20, R20 ;  /* 0x0000001414147220 */ /* 0x000fe20000400000 */
[----:B------:R-:W-:-:S02]  /*0d30*/  I2FP.F32.U32 R12, R11 ;  /* 0x0000000b000c7245 */ /* 0x000fc40000201000 */
[----:B------:R-:W-:Y:S01]  /*0d40*/  I2FP.F32.U32 R10, R7 ;  /* 0x00000007000a7245 */ /* 0x000fe20000201000 */
[--C-:B------:R-:W-:Y:S01]  /*0d50*/  FFMA R7, R8, UR9, R9.reuse ;  /* 0x0000000908077c23 */ /* 0x100fe20008000009 */
[----:B------:R-:W-:Y:S01]  /*0d60*/  I2FP.F32.U32 R4, R5 ;  /* 0x0000000500047245 */ /* 0x000fe20000201000 */
[--C-:B------:R-:W-:Y:S01]  /*0d70*/  FFMA R5, R12, UR9, R9.reuse ;  /* 0x000000090c057c23 */ /* 0x100fe20008000009 */
[----:B------:R-:W-:Y:S01]  /*0d80*/  I2FP.F32.U32 R8, R13 ;  /* 0x0000000d00087245 */ /* 0x000fe20000201000 */
[--C-:B------:R-:W-:Y:S02]  /*0d90*/  FFMA R15, R10, UR9, R9.reuse ;  /* 0x000000090a0f7c23 */ /* 0x100fe40008000009 */
[--C-:B------:R-:W-:Y:S01]  /*0da0*/  FFMA R13, R4, UR9, R9.reuse ;  /* 0x00000009040d7c23 */ /* 0x100fe20008000009 */
[--C-:B------:R-:W-:Y:S01]  /*0db0*/  FFMA R4, R7, R7, R14.reuse ;  /* 0x0000000707047223 */ /* 0x100fe2000000000e */
[----:B------:R-:W-:Y:S01]  /*0dc0*/  FFMA R9, R8, UR9, R9 ;  /* 0x0000000908097c23 */ /* 0x000fe20008000009 */
[--C-:B------:R-:W-:Y:S01]  /*0dd0*/  FFMA R8, R5, R5, R14.reuse ;  /* 0x0000000505087223 */ /* 0x100fe2000000000e */
[--C-:B------:R-:W-:Y:S01]  /*0de0*/  FFMA R10, R13, R13, R14.reuse ;  /* 0x0000000d0d0a7223 */ /* 0x100fe2000000000e */
[--C-:B------:R-:W-:Y:S01]  /*0df0*/  FFMA R11, R15, R15, R14.reuse ;  /* 0x0000000f0f0b7223 */ /* 0x100fe2000000000e */
[----:B------:R-:W-:Y:S01]  /*0e00*/  FSETP.GTU.AND P0, PT, R4, 0.0625, PT ;  /* 0x3d8000000400780b */ /* 0x000fe20003f0c000 */
[----:B------:R-:W-:Y:S01]  /*0e10*/  FFMA R4, R9, R9, R14 ;  /* 0x0000000909047223 */ /* 0x000fe2000000000e */
[----:B------:R-:W-:Y:S01]  /*0e20*/  FSETP.GTU.AND P1, PT, R8, 0.0625, PT ;  /* 0x3d8000000800780b */ /* 0x000fe20003f2c000 */
[----:B------:R-:W-:Y:S01]  /*0e30*/  FMUL R8, R6, R6 ;  /* 0x0000000606087220 */ /* 0x000fe20000400000 */
[----:B------:R-:W-:Y:S01]  /*0e40*/  FSETP.GTU.AND P4, PT, R10, 0.0625, PT ;  /* 0x3d8000000a00780b */ /* 0x000fe20003f8c000 */
[CC--:B------:R-:W-:Y:S01]  /*0e50*/  FFMA R6, R7.reuse, R7.reuse, R26 ;  /* 0x0000000707067223 */ /* 0x0c0fe2000000001a */
[CC--:B------:R-:W-:Y:S01]  /*0e60*/  FFMA R10, R7.reuse, R7.reuse, R22 ;  /* 0x00000007070a7223 */ /* 0x0c0fe20000000016 */
[----:B------:R-:W-:Y:S01]  /*0e70*/  FSETP.GTU.AND P2, PT, R4, 0.0625, PT ;  /* 0x3d8000000400780b */ /* 0x000fe20003f4c000 */
[-C--:B------:R-:W-:Y:S01]  /*0e80*/  FFMA R4, R7, R7.reuse, R8 ;  /* 0x0000000707047223 */ /* 0x080fe20000000008 */
[----:B------:R-:W-:Y:S01]  /*0e90*/  FSETP.GTU.AND P3, PT, R11, 0.0625, PT ;  /* 0x3d8000000b00780b */ /* 0x000fe20003f6c000 */
[----:B------:R-:W-:Y:S01]  /*0ea0*/  FFMA R7, R7, R7, R20 ;  /* 0x0000000707077223 */ /* 0x000fe20000000014 */
[----:B------:R-:W-:Y:S01]  /*0eb0*/  FSETP.GTU.AND P6, PT, R6, 0.0625, PT ;  /* 0x3d8000000600780b */ /* 0x000fe20003fcc000 */
[--C-:B------:R-:W-:Y:S01]  /*0ec0*/  FFMA R21, R13, R13, R26.reuse ;  /* 0x0000000d0d157223 */ /* 0x100fe2000000001a */
[----:B------:R-:W-:Y:S01]  /*0ed0*/  SEL R11, R0, RZ, !P0 ;  /* 0x000000ff000b7207 */ /* 0x000fe20004000000 */
[CC--:B------:R-:W-:Y:S01]  /*0ee0*/  FFMA R14, R5.reuse, R5.reuse, R26 ;  /* 0x00000005050e7223 */ /* 0x0c0fe2000000001a */
[----:B------:R-:W-:Y:S01]  /*0ef0*/  FSETP.GTU.AND P0, PT, R10, 0.0625, PT ;  /* 0x3d8000000a00780b */ /* 0x000fe20003f0c000 */
[CC--:B------:R-:W-:Y:S01]  /*0f00*/  FFMA R24, R5.reuse, R5.reuse, R22 ;  /* 0x0000000505187223 */ /* 0x0c0fe20000000016 */
[----:B------:R-:W-:Y:S01]  /*0f10*/  FSETP.GTU.AND P5, PT, R4, 0.0625, PT ;  /* 0x3d8000000400780b */ /* 0x000fe20003fac000 */
[----:B------:R0:W-:Y:S01]  /*0f20*/  STG.E desc[UR4][R2.64], R11 ;  /* 0x0000000b02007986 */ /* 0x0001e2000c101904 */
[C---:B------:R-:W-:Y:S01]  /*0f30*/  SEL R19, R0.reuse, RZ, !P6 ;  /* 0x000000ff00137207 */ /* 0x040fe20007000000 */
[----:B------:R-:W-:Y:S01]  /*0f40*/  FFMA R12, R5, R5, R20 ;  /* 0x00000005050c7223 */ /* 0x000fe20000000014 */
[----:B------:R-:W-:Y:S01]  /*0f50*/  FSETP.GTU.AND P6, PT, R7, 0.0625, PT ;  /* 0x3d8000000700780b */ /* 0x000fe20003fcc000 */
[CC--:B------:R-:W-:Y:S01]  /*0f60*/  FFMA R23, R13.reuse, R13.reuse, R8 ;  /* 0x0000000d0d177223 */ /* 0x0c0fe20000000008 */
[----:B------:R-:W-:Y:S01]  /*0f70*/  SEL R27, R0, RZ, !P0 ;  /* 0x000000ff001b7207 */ /* 0x000fe20004000000 */
[----:B------:R1:W-:Y:S01]  /*0f80*/  STG.E desc[UR4][R2.64+0x4], R19 ;  /* 0x0000041302007986 */ /* 0x0003e2000c101904 */
[----:B------:R-:W-:Y:S01]  /*0f90*/  IADD3 R6, P0, PT, R2, UR10, RZ ;  /* 0x0000000a02067c10 */ /* 0x000fe2000ff1e0ff */
[CC--:B------:R-:W-:Y:S01]  /*0fa0*/  FFMA R18, R13.reuse, R13.reuse, R22 ;  /* 0x0000000d0d127223 */ /* 0x0c0fe20000000016 */
[C---:B------:R-:W-:Y:S01]  /*0fb0*/  SEL R25, R0.reuse, RZ, !P5 ;  /* 0x000000ff00197207 */ /* 0x040fe20006800000 */
[----:B------:R-:W-:Y:S01]  /*0fc0*/  STG.E desc[UR4][R2.64+0xc], R27 ;  /* 0x00000c1b02007986 */ /* 0x000fe2000c101904 */
[----:B------:R-:W-:Y:S01]  /*0fd0*/  SEL R29, R0, RZ, !P6 ;  /* 0x000000ff001d7207 */ /* 0x000fe20007000000 */
[----:B------:R-:W-:Y:S01]  /*0fe0*/  FFMA R13, R13, R13, R20 ;  /* 0x0000000d0d0d7223 */ /* 0x000fe20000000014 */
[----:B------:R-:W-:Y:S01]  /*0ff0*/  IADD3.X R7, PT, PT, R3, UR11, RZ, P0, !PT ;  /* 0x0000000b03077c10 */ /* 0x000fe200087fe4ff */
[----:B------:R2:W-:Y:S01]  /*1000*/  STG.E desc[UR4][R2.64+0x8], R25 ;  /* 0x0000081902007986 */ /* 0x0005e2000c101904 */
[----:B------:R-:W-:Y:S01]  /*1010*/  IADD3 R4, P0, PT, R6, UR10, RZ ;  /* 0x0000000a06047c10 */ /* 0x000fe2000ff1e0ff */
[CC--:B------:R-:W-:Y:S01]  /*1020*/  FFMA R17, R15.reuse, R15.reuse, R8 ;  /* 0x0000000f0f117223 */ /* 0x0c0fe20000000008 */
[CC--:B------:R-:W-:Y:S01]  /*1030*/  FFMA R10, R15.reuse, R15.reuse, R26 ;  /* 0x0000000f0f0a7223 */ /* 0x0c0fe2000000001a */
[----:B------:R3:W-:Y:S01]  /*1040*/  STG.E desc[UR4][R2.64+0x10], R29 ;  /* 0x0000101d02007986 */ /* 0x0007e2000c101904 */
[CC--:B------:R-:W-:Y:S01]  /*1050*/  FFMA R16, R15.reuse, R15.reuse, R22 ;  /* 0x0000000f0f107223 */ /* 0x0c0fe20000000016 */
[----:B------:R-:W-:Y:S01]  /*1060*/  FFMA R15, R15, R15, R20 ;  /* 0x0000000f0f0f7223 */ /* 0x000fe20000000014 */
[CC--:B0-----:R-:W-:Y:S01]  /*1070*/  FFMA R11, R9.reuse, R9.reuse, R26 ;  /* 0x00000009090b7223 */ /* 0x0c1fe2000000001a */
[CC--:B-1----:R-:W-:Y:S01]  /*1080*/  FFMA R19, R9.reuse, R9.reuse, R8 ;  /* 0x0000000909137223 */ /* 0x0c2fe20000000008 */
[CC--:B------:R-:W-:Y:S01]  /*1090*/  FFMA R22, R9.reuse, R9.reuse, R22 ;  /* 0x0000000909167223 */ /* 0x0c0fe20000000016 */
[----:B------:R-:W-:Y:S01]  /*10a0*/  FFMA R20, R9, R9, R20 ;  /* 0x0000000909147223 */ /* 0x000fe20000000014 */
[----:B--2---:R-:W-:Y:S01]  /*10b0*/  FFMA R25, R5, R5, R8 ;  /* 0x0000000505197223 */ /* 0x004fe20000000008 */
[----:B------:R-:W-:-:S02]  /*10c0*/  IADD3.X R5, PT, PT, R7, UR11, RZ, P0, !PT ;  /* 0x0000000b07057c10 */ /* 0x000fc400087fe4ff */
[----:B------:R-:W-:Y:S02]  /*10d0*/  FSETP.GTU.AND P0, PT, R21, 0.0625, PT ;  /* 0x3d8000001500780b */ /* 0x000fe40003f0c000 */
[----:B---3--:R-:W-:Y:S02]  /*10e0*/  IADD3 R2, P5, PT, R4, UR10, RZ ;  /* 0x0000000a04027c10 */ /* 0x008fe4000ffbe0ff */
[----:B------:R-:W-:Y:S02]  /*10f0*/  SEL R21, R0, RZ, !P4 ;  /* 0x000000ff00157207 */ /* 0x000fe40006000000 */
[----:B------:R-:W-:Y:S02]  /*1100*/  IADD3.X R3, PT, PT, R5, UR11, RZ, P5, !PT ;  /* 0x0000000b05037c10 */ /* 0x000fe4000affe4ff */
[----:B------:R-:W-:Y:S01]  /*1110*/  FSETP.GTU.AND P5, PT, R23, 0.0625, PT ;  /* 0x3d8000001700780b */ /* 0x000fe20003fac000 */
[----:B------:R-:W-:Y:S01]  /*1120*/  STG.E desc[UR4][R6.64], R21 ;  /* 0x0000001506007986 */ /* 0x000fe2000c101904 */
[----:B------:R-:W-:-:S02]  /*1130*/  FSETP.GTU.AND P4, PT, R18, 0.0625, PT ;  /* 0x3d8000001200780b */ /* 0x000fc40003f8c000 */
[C---:B------:R-:W-:Y:S02]  /*1140*/  SEL R23, R0.reuse, RZ, !P3 ;  /* 0x000000ff00177207 */ /* 0x040fe40005800000 */
[----:B------:R-:W-:Y:S02]  /*1150*/  FSETP.GTU.AND P3, PT, R13, 0.0625, PT ;  /* 0x3d8000000d00780b */ /* 0x000fe40003f6c000 */
[C---:B------:R-:W-:Y:S02]  /*1160*/  SEL R27, R0.reuse, RZ, !P0 ;  /* 0x000000ff001b7207 */ /* 0x040fe40004000000 */
[----:B------:R-:W-:Y:S02]  /*1170*/  SEL R13, R0, RZ, !P1 ;  /* 0x000000ff000d7207 */ /* 0x000fe40004800000 */
[----:B------:R-:W-:Y:S01]  /*1180*/  FSETP.GTU.AND P0, PT, R17, 0.0625, PT ;  /* 0x3d8000001100780b */ /* 0x000fe20003f0c000 */
[----:B------:R-:W-:Y:S01]  /*1190*/  STG.E desc[UR4][R6.64+0x4], R27 ;  /* 0x0000041b06007986 */ /* 0x000fe2000c101904 */
[----:B------:R-:W-:-:S02]  /*11a0*/  FSETP.GTU.AND P1, PT, R10, 0.0625, PT ;  /* 0x3d8000000a00780b */ /* 0x000fc40003f2c000 */
[----:B------:R-:W-:Y:S02]  /*11b0*/  SEL R17, R0, RZ, !P5 ;  /* 0x000000ff00117207 */ /* 0x000fe40006800000 */
[----:B------:R-:W-:Y:S02]  /*11c0*/  FSETP.GTU.AND P5, PT, R16, 0.0625, PT ;  /* 0x3d8000001000780b */ /* 0x000fe40003fac000 */
[C---:B------:R-:W-:Y:S01]  /*11d0*/  SEL R29, R0.reuse, RZ, !P4 ;  /* 0x000000ff001d7207 */ /* 0x040fe20006000000 */
[----:B------:R0:W-:Y:S01]  /*11e0*/  STG.E desc[UR4][R6.64+0x8], R17 ;  /* 0x0000081106007986 */ /* 0x0001e2000c101904 */
[----:B------:R-:W-:Y:S02]  /*11f0*/  FSETP.GTU.AND P4, PT, R15, 0.0625, PT ;  /* 0x3d8000000f00780b */ /* 0x000fe40003f8c000 */
[----:B------:R-:W-:Y:S01]  /*1200*/  SEL R15, R0, RZ, !P3 ;  /* 0x000000ff000f7207 */ /* 0x000fe20005800000 */
[----:B------:R-:W-:Y:S01]  /*1210*/  STG.E desc[UR4][R6.64+0xc], R29 ;  /* 0x00000c1d06007986 */ /* 0x000fe2000c101904 */
[----:B------:R-:W-:-:S02]  /*1220*/  FSETP.GTU.AND P3, PT, R14, 0.0625, PT ;  /* 0x3d8000000e00780b */ /* 0x000fc40003f6c000 */
[C---:B------:R-:W-:Y:S01]  /*1230*/  SEL R10, R0.reuse, RZ, !P1 ;  /* 0x000000ff000a7207 */ /* 0x040fe20004800000 */
[----:B------:R1:W-:Y:S01]  /*1240*/  STG.E desc[UR4][R6.64+0x10], R15 ;  /* 0x0000100f06007986 */ /* 0x0003e2000c101904 */
[----:B------:R-:W-:Y:S02]  /*1250*/  FSETP.GTU.AND P1, PT, R25, 0.0625, PT ;  /* 0x3d8000001900780b */ /* 0x000fe40003f2c000 */
[C---:B------:R-:W-:Y:S01]  /*1260*/  SEL R14, R0.reuse, RZ, !P5 ;  /* 0x000000ff000e7207 */ /* 0x040fe20006800000 */
[----:B------:R2:W-:Y:S01]  /*1270*/  STG.E desc[UR4][R4.64], R23 ;  /* 0x0000001704007986 */ /* 0x0005e2000c101904 */
[----:B------:R-:W-:Y:S02]  /*1280*/  SEL R25, R0, RZ, !P0 ;  /* 0x000000ff00197207 */ /* 0x000fe40004000000 */
[----:B------:R-:W-:Y:S01]  /*1290*/  FSETP.GTU.AND P5, PT, R12, 0.0625, PT ;  /* 0x3d8000000c00780b */ /* 0x000fe20003fac000 */
[----:B------:R-:W-:Y:S01]  /*12a0*/  STG.E desc[UR4][R4.64+0x4], R10 ;  /* 0x0000040a04007986 */ /* 0x000fe2000c101904 */
[----:B------:R-:W-:-:S02]  /*12b0*/  FSETP.GTU.AND P0, PT, R24, 0.0625, PT ;  /* 0x3d8000001800780b */ /* 0x000fc40003f0c000 */
[C---:B------:R-:W-:Y:S01]  /*12c0*/  SEL R12, R0.reuse, RZ, !P4 ;  /* 0x000000ff000c7207 */ /* 0x040fe20006000000 */
[----:B------:R-:W-:Y:S01]  /*12d0*/  STG.E desc[UR4][R4.64+0x8], R25 ;  /* 0x0000081904007986 */ /* 0x000fe2000c101904 */
[----:B------:R-:W-:Y:S02]  /*12e0*/  FSETP.GTU.AND P4, PT, R11, 0.0625, PT ;  /* 0x3d8000000b00780b */ /* 0x000fe40003f8c000 */
[C---:B------:R-:W-:Y:S01]  /*12f0*/  SEL R11, R0.reuse, RZ, !P3 ;  /* 0x000000ff000b7207 */ /* 0x040fe20005800000 */
[----:B------:R-:W-:Y:S01]  /*1300*/  STG.E desc[UR4][R4.64+0xc], R14 ;  /* 0x00000c0e04007986 */ /* 0x000fe2000c101904 */
[----:B------:R-:W-:Y:S02]  /*1310*/  FSETP.GTU.AND P3, PT, R19, 0.0625, PT ;  /* 0x3d8000001300780b */ /* 0x000fe40003f6c000 */
[C---:B------:R-:W-:Y:S01]  /*1320*/  SEL R19, R0.reuse, RZ, !P1 ;  /* 0x000000ff00137207 */ /* 0x040fe20004800000 */
[----:B------:R3:W-:Y:S01]  /*1330*/  STG.E desc[UR4][R4.64+0x10], R12 ;  /* 0x0000100c04007986 */ /* 0x0007e2000c101904 */
[----:B------:R-:W-:-:S02]  /*1340*/  SEL R16, R0, RZ, !P0 ;  /* 0x000000ff00107207 */ /* 0x000fc40004000000 */
[----:B------:R-:W-:Y:S01]  /*1350*/  IADD3 R8, P6, PT, R2, UR10, RZ ;  /* 0x0000000a02087c10 */ /* 0x000fe2000ffde0ff */
[----:B------:R-:W-:Y:S01]  /*1360*/  STG.E desc[UR4][R2.64], R13 ;  /* 0x0000000d02007986 */ /* 0x000fe2000c101904 */
[----:B------:R-:W-:Y:S02]  /*1370*/  FSETP.GTU.AND P1, PT, R22, 0.0625, PT ;  /* 0x3d8000001600780b */ /* 0x000fe40003f2c000 */
[----:B------:R-:W-:Y:S01]  /*1380*/  FSETP.GTU.AND P0, PT, R20, 0.0625, PT ;  /* 0x3d8000001400780b */ /* 0x000fe20003f0c000 */
[----:B------:R-:W-:Y:S01]  /*1390*/  STG.E desc[UR4][R2.64+0x4], R11 ;  /* 0x0000040b02007986 */ /* 0x000fe2000c101904 */
[C---:B0-----:R-:W-:Y:S02]  /*13a0*/  SEL R17, R0.reuse, RZ, !P5 ;  /* 0x000000ff00117207 */ /* 0x041fe40006800000 */
[----:B------:R-:W-:Y:S01]  /*13b0*/  IADD3.X R9, PT, PT, R3, UR11, RZ, P6, !PT ;  /* 0x0000000b03097c10 */ /* 0x000fe2000b7fe4ff */
[----:B------:R-:W-:Y:S01]  /*13c0*/  STG.E desc[UR4][R2.64+0x8], R19 ;  /* 0x0000081302007986 */ /* 0x000fe2000c101904 */
[----:B-1----:R-:W-:-:S02]  /*13d0*/  SEL R7, R0, RZ, !P2 ;  /* 0x000000ff00077207 */ /* 0x002fc40005000000 */
[C---:B------:R-:W-:Y:S01]  /*13e0*/  SEL R15, R0.reuse, RZ, !P4 ;  /* 0x000000ff000f7207 */ /* 0x040fe20006000000 */
[----:B------:R-:W-:Y:S01]  /*13f0*/  STG.E desc[UR4][R2.64+0xc], R16 ;  /* 0x00000c1002007986 */ /* 0x000fe2000c101904 */
[C---:B------:R-:W-:Y:S02]  /*1400*/  SEL R21, R0.reuse, RZ, !P3 ;  /* 0x000000ff00157207 */ /* 0x040fe40005800000 */
[C---:B--2---:R-:W-:Y:S01]  /*1410*/  SEL R23, R0.reuse, RZ, !P1 ;  /* 0x000000ff00177207 */ /* 0x044fe20004800000 */
[----:B------:R-:W-:Y:S01]  /*1420*/  STG.E desc[UR4][R2.64+0x10], R17 ;  /* 0x0000101102007986 */ /* 0x000fe2000c101904 */
[----:B---3--:R-:W-:-:S03]  /*1430*/  SEL R5, R0, RZ, !P0 ;  /* 0x000000ff00057207 */ /* 0x008fc60004000000 */
[----:B------:R-:W-:Y:S04]  /*1440*/  STG.E desc[UR4][R8.64], R7 ;  /* 0x0000000708007986 */ /* 0x000fe8000c101904 */
[----:B------:R-:W-:Y:S04]  /*1450*/  STG.E desc[UR4][R8.64+0x4], R15 ;  /* 0x0000040f08007986 */ /* 0x000fe8000c101904 */
[----:B------:R-:W-:Y:S04]  /*1460*/  STG.E desc[UR4][R8.64+0x8], R21 ;  /* 0x0000081508007986 */ /* 0x000fe8000c101904 */
[----:B------:R-:W-:Y:S04]  /*1470*/  STG.E desc[UR4][R8.64+0xc], R23 ;  /* 0x00000c1708007986 */ /* 0x000fe8000c101904 */
[----:B------:R-:W-:Y:S01]  /*1480*/  STG.E desc[UR4][R8.64+0x10], R5 ;  /* 0x0000100508007986 */ /* 0x000fe2000c101904 */
[----:B------:R-:W-:Y:S05]  /*1490*/  EXIT ;  /* 0x000000000000794d */ /* 0x000fea0003800000 */
.L_x_17:
[----:B------:R-:W-:-:S00]  /*14a0*/  BRA `(.L_x_17) ;  /* 0xfffffffc00fc7947 */ /* 0x000fc0000383ffff */
[----:B------:R-:W-:-:S00]  /*14b0*/  NOP ;  /* 0x0000000000007918 */ /* 0x000fc00000000000 */
        /* <DEDUP_REMOVED lines=12> */
.L_x_18:


//--------------------- .nv.shared.reserved.0     --------------------------
	.section	.nv.shared.reserved.0,"aw",@nobits
	.weak		__nv_reservedSMEM_offset_0_alias
	.size		__nv_reservedSMEM_offset_0_alias, 0, 64
	.other		__nv_reservedSMEM_offset_0_alias,@"STO_CUDA_RESERVED_SHARED STV_DEFAULT"
__nv_reservedSMEM_offset_0_alias:
	.zero		0
	.zero		64


//--------------------- .nv.constant0._Z12mandelKernelPiffffmi --------------------------
	.section	.nv.constant0._Z12mandelKernelPiffffmi,"a",@progbits
	.sectionflags	@""
	.align	4
.nv.constant0._Z12mandelKernelPiffffmi:
	.zero		932


//--------------------- SYMBOLS --------------------------

	.type		.nv.reservedSmem.offset0,@object
	.size		.nv.reservedSmem.offset0,0x4
